//
// Generated by NVIDIA NVVM Compiler
//
// Compiler Build ID: CL-36424714
// Cuda compilation tools, release 13.0, V13.0.88
// Based on NVVM 20.0.0
//

.version 9.0
.target sm_100
.address_size 64

	// .globl	_Z20mse_loss_kernel_bf16PKfS0_Pfi

.visible .entry _Z20mse_loss_kernel_bf16PKfS0_Pfi(
	.param .u64 .ptr .align 1 _Z20mse_loss_kernel_bf16PKfS0_Pfi_param_0,
	.param .u64 .ptr .align 1 _Z20mse_loss_kernel_bf16PKfS0_Pfi_param_1,
	.param .u64 .ptr .align 1 _Z20mse_loss_kernel_bf16PKfS0_Pfi_param_2,
	.param .u32 _Z20mse_loss_kernel_bf16PKfS0_Pfi_param_3
)
{
	.reg .pred 	%p<2>;
	.reg .b16 	%rs<10>;
	.reg .b32 	%r<6>;
	.reg .b32 	%f<5>;
	.reg .b64 	%rd<10>;

	ld.param.u64 	%rd1, [_Z20mse_loss_kernel_bf16PKfS0_Pfi_param_0];
	ld.param.u64 	%rd2, [_Z20mse_loss_kernel_bf16PKfS0_Pfi_param_1];
	ld.param.u64 	%rd3, [_Z20mse_loss_kernel_bf16PKfS0_Pfi_param_2];
	ld.param.u32 	%r2, [_Z20mse_loss_kernel_bf16PKfS0_Pfi_param_3];
	mov.u32 	%r3, %ctaid.x;
	mov.u32 	%r4, %ntid.x;
	mov.u32 	%r5, %tid.x;
	mad.lo.s32 	%r1, %r3, %r4, %r5;
	setp.ge.s32 	%p1, %r1, %r2;
	@%p1 bra 	$L__BB0_2;
	cvta.to.global.u64 	%rd4, %rd1;
	cvta.to.global.u64 	%rd5, %rd2;
	cvta.to.global.u64 	%rd6, %rd3;
	mul.wide.s32 	%rd7, %r1, 4;
	add.s64 	%rd8, %rd4, %rd7;
	ld.global.f32 	%f1, [%rd8];
	// begin inline asm
	{  cvt.rn.bf16.f32 %rs1, %f1;}

	// end inline asm
	add.s64 	%rd9, %rd5, %rd7;
	ld.global.f32 	%f2, [%rd9];
	// begin inline asm
	{  cvt.rn.bf16.f32 %rs2, %f2;}

	// end inline asm
	// begin inline asm
	{ sub.bf16 %rs3,%rs1,%rs2; }

	// end inline asm
	// begin inline asm
	{ mul.bf16 %rs6,%rs3,%rs3; }

	// end inline asm
	// begin inline asm
	{ cvt.f32.bf16 %f3, %rs6;}

	// end inline asm
	atom.global.add.f32 	%f4, [%rd6], %f3;
$L__BB0_2:
	ret;

}


// ===== COMPILED SASS (sm_100) =====

	.target	sm_100

	.elftype	@"ET_EXEC"


//--------------------- .note.nv.tkinfo           --------------------------
	.section	.note.nv.tkinfo,"",@"SHT_NOTE"
	.sectionflags	@"SHF_NOTE_NV_TKINFO"
	.tkinfo
        /*0018*/ 	.word	0x00000002
        /*0030*/ 	.string	""
        /*0030*/ 	.string	"ptxas"
        /*0030*/ 	.string	"Cuda compilation tools, release 13.0, V13.0.88"
        /*0030*/ 	.string	"Build cuda_13.0.r13.0/compiler.36424714_0"
        /*0030*/ 	.string	"-arch sm_100 -m 64 "



//--------------------- .note.nv.cuinfo           --------------------------
	.section	.note.nv.cuinfo,"",@"SHT_NOTE"
	.sectionflags	@"SHF_NOTE_NV_CUINFO"
        /*0018*/ 	.short	0x0002
        /*001a*/ 	.short	0x0064
        /*001c*/ 	.short	0x0082
	.zero		2


//--------------------- .nv.info                  --------------------------
	.section	.nv.info,"",@"SHT_CUDA_INFO"
	.align	4


	//----- nvinfo : EIATTR_REGCOUNT
	.align		4
        /*0000*/ 	.byte	0x04, 0x2f
        /*0002*/ 	.short	(.L_1 - .L_0)
	.align		4
.L_0:
        /*0004*/ 	.word	index@(_Z20mse_loss_kernel_bf16PKfS0_Pfi)
        /*0008*/ 	.word	0x0000000c


	//----- nvinfo : EIATTR_FRAME_SIZE
	.align		4
.L_1:
        /*000c*/ 	.byte	0x04, 0x11
        /*000e*/ 	.short	(.L_3 - .L_2)
	.align		4
.L_2:
        /*0010*/ 	.word	index@(_Z20mse_loss_kernel_bf16PKfS0_Pfi)
        /*0014*/ 	.word	0x00000000


	//----- nvinfo : EIATTR_MIN_STACK_SIZE
	.align		4
.L_3:
        /*0018*/ 	.byte	0x04, 0x12
        /*001a*/ 	.short	(.L_5 - .L_4)
	.align		4
.L_4:
        /*001c*/ 	.word	index@(_Z20mse_loss_kernel_bf16PKfS0_Pfi)
        /*0020*/ 	.word	0x00000000
.L_5:


//--------------------- .nv.compat                --------------------------
	.section	.nv.compat,"",@"SHT_CUDA_COMPAT_INFO"
	.align	4
        /*0000*/ 	.byte	0x02, 0x09, 0x00, 0x00, 0x02, 0x02, 0x01, 0x00, 0x02, 0x05, 0x05, 0x00, 0x03, 0x07, 0x01, 0x01
        /*0010*/ 	.byte	0x02, 0x03, 0x00, 0x00, 0x02, 0x06, 0x01, 0x00, 0x04, 0x0b, 0x08, 0x00, 0x09, 0x00, 0x00, 0x00
        /*0020*/ 	.byte	0x00, 0x00, 0x00, 0x00


//--------------------- .nv.info._Z20mse_loss_kernel_bf16PKfS0_Pfi --------------------------
	.section	.nv.info._Z20mse_loss_kernel_bf16PKfS0_Pfi,"",@"SHT_CUDA_INFO"
	.sectionflags	@""
	.align	4


	//----- nvinfo : EIATTR_CUDA_API_VERSION
	.align		4
        /*0000*/ 	.byte	0x04, 0x37
        /*0002*/ 	.short	(.L_7 - .L_6)
.L_6:
        /*0004*/ 	.word	0x00000082


	//----- nvinfo : EIATTR_KPARAM_INFO
	.align		4
.L_7:
        /*0008*/ 	.byte	0x04, 0x17
        /*000a*/ 	.short	(.L_9 - .L_8)
.L_8:
        /*000c*/ 	.word	0x00000000
        /*0010*/ 	.short	0x0003
        /*0012*/ 	.short	0x0018
        /*0014*/ 	.byte	0x00, 0xf0, 0x11, 0x00


	//----- nvinfo : EIATTR_KPARAM_INFO
	.align		4
.L_9:
        /*0018*/ 	.byte	0x04, 0x17
        /*001a*/ 	.short	(.L_11 - .L_10)
.L_10:
        /*001c*/ 	.word	0x00000000
        /*0020*/ 	.short	0x0002
        /*0022*/ 	.short	0x0010
        /*0024*/ 	.byte	0x00, 0xf5, 0x21, 0x00


	//----- nvinfo : EIATTR_KPARAM_INFO
	.align		4
.L_11:
        /*0028*/ 	.byte	0x04, 0x17
        /*002a*/ 	.short	(.L_13 - .L_12)
.L_12:
        /*002c*/ 	.word	0x00000000
        /*0030*/ 	.short	0x0001
        /*0032*/ 	.short	0x0008
        /*0034*/ 	.byte	0x00, 0xf5, 0x21, 0x00


	//----- nvinfo : EIATTR_KPARAM_INFO
	.align		4
.L_13:
        /*0038*/ 	.byte	0x04, 0x17
        /*003a*/ 	.short	(.L_15 - .L_14)
.L_14:
        /*003c*/ 	.word	0x00000000
        /*0040*/ 	.short	0x0000
        /*0042*/ 	.short	0x0000
        /*0044*/ 	.byte	0x00, 0xf5, 0x21, 0x00


	//----- nvinfo : EIATTR_SPARSE_MMA_MASK
	.align		4
.L_15:
        /*0048*/ 	.byte	0x03, 0x50
        /*004a*/ 	.short	0x0000


	//----- nvinfo : EIATTR_MAXREG_COUNT
	.align		4
        /*004c*/ 	.byte	0x03, 0x1b
        /*004e*/ 	.short	0x00ff


	//----- nvinfo : EIATTR_MERCURY_ISA_VERSION
	.align		4
        /*0050*/ 	.byte	0x03, 0x5f
        /*0052*/ 	.short	0x0101


	//----- nvinfo : EIATTR_VRC_CTA_INIT_COUNT
	.align		4
        /*0054*/ 	.byte	0x02, 0x4a
	.zero		1
	.zero		1


	//----- nvinfo : EIATTR_EXIT_INSTR_OFFSETS
	.align		4
        /*0058*/ 	.byte	0x04, 0x1c
        /*005a*/ 	.short	(.L_17 - .L_16)


	//   ....[0]....
.L_16:
        /*005c*/ 	.word	0x00000070


	//   ....[1]....
        /*0060*/ 	.word	0x00000150


	//----- nvinfo : EIATTR_CBANK_PARAM_SIZE
	.align		4
.L_17:
        /*0064*/ 	.byte	0x03, 0x19
        /*0066*/ 	.short	0x001c


	//----- nvinfo : EIATTR_PARAM_CBANK
	.align		4
        /*0068*/ 	.byte	0x04, 0x0a
        /*006a*/ 	.short	(.L_19 - .L_18)
	.align		4
.L_18:
        /*006c*/ 	.word	index@(.nv.constant0._Z20mse_loss_kernel_bf16PKfS0_Pfi)
        /*0070*/ 	.short	0x0380
        /*0072*/ 	.short	0x001c


	//----- nvinfo : EIATTR_SW_WAR
	.align		4
.L_19:
        /*0074*/ 	.byte	0x04, 0x36
        /*0076*/ 	.short	(.L_21 - .L_20)
.L_20:
        /*0078*/ 	.word	0x00000008
.L_21:


//--------------------- .nv.callgraph             --------------------------
	.section	.nv.callgraph,"",@"SHT_CUDA_CALLGRAPH"
	.align	4
	.sectionentsize	8
	.align		4
        /*0000*/ 	.word	0x00000000
	.align		4
        /*0004*/ 	.word	0xffffffff
	.align		4
        /*0008*/ 	.word	0x00000000
	.align		4
        /*000c*/ 	.word	0xfffffffe
	.align		4
        /*0010*/ 	.word	0x00000000
	.align		4
        /*0014*/ 	.word	0xfffffffd
	.align		4
        /*0018*/ 	.word	0x00000000
	.align		4
        /*001c*/ 	.word	0xfffffffc


//--------------------- .text._Z20mse_loss_kernel_bf16PKfS0_Pfi --------------------------
	.section	.text._Z20mse_loss_kernel_bf16PKfS0_Pfi,"ax",@progbits
	.align	128
        .global         _Z20mse_loss_kernel_bf16PKfS0_Pfi
        .type           _Z20mse_loss_kernel_bf16PKfS0_Pfi,@function
        .size           _Z20mse_loss_kernel_bf16PKfS0_Pfi,(.L_x_1 - _Z20mse_loss_kernel_bf16PKfS0_Pfi)
        .other          _Z20mse_loss_kernel_bf16PKfS0_Pfi,@"STO_CUDA_ENTRY STV_DEFAULT"
_Z20mse_loss_kernel_bf16PKfS0_Pfi:
.text._Z20mse_loss_kernel_bf16PKfS0_Pfi:
[----:B------:R-:W-:Y:S01]  /*0000*/  LDC R1, c[0x0][0x37c] ;  /* 0x0000df00ff017b82 */ /* 0x000fe20000000800 */
[----:B------:R-:W0:Y:S07]  /*0010*/  S2R R0, SR_TID.X ;  /* 0x0000000000007919 */ /* 0x000e2e0000002100 */
[----:B------:R-:W0:Y:S01]  /*0020*/  S2UR UR4, SR_CTAID.X ;  /* 0x00000000000479c3 */ /* 0x000e220000002500 */
[----:B------:R-:W1:Y:S07]  /*0030*/  LDCU UR5, c[0x0][0x398] ;  /* 0x00007300ff0577ac */ /* 0x000e6e0008000800 */
[----:B------:R-:W0:Y:S02]  /*0040*/  LDC R7, c[0x0][0x360] ;  /* 0x0000d800ff077b82 */ /* 0x000e240000000800 */
[----:B0-----:R-:W-:-:S05]  /*0050*/  IMAD R7, R7, UR4, R0 ;  /* 0x0000000407077c24 */ /* 0x001fca000f8e0200 */
[----:B-1----:R-:W-:-:S13]  /*0060*/  ISETP.GE.AND P0, PT, R7, UR5, PT ;  /* 0x0000000507007c0c */ /* 0x002fda000bf06270 */
[----:B------:R-:W-:Y:S05]  /*0070*/  @P0 EXIT ;  /* 0x000000000000094d */ /* 0x000fea0003800000 */
[----:B------:R-:W0:Y:S01]  /*0080*/  LDC.64 R2, c[0x0][0x380] ;  /* 0x0000e000ff027b82 */ /* 0x000e220000000a00 */
[----:B------:R-:W1:Y:S07]  /*0090*/  LDCU.64 UR4, c[0x0][0x358] ;  /* 0x00006b00ff0477ac */ /* 0x000e6e0008000a00 */
[----:B------:R-:W2:Y:S01]  /*00a0*/  LDC.64 R4, c[0x0][0x388] ;  /* 0x0000e200ff047b82 */ /* 0x000ea20000000a00 */
[----:B0-----:R-:W-:-:S06]  /*00b0*/  IMAD.WIDE R2, R7, 0x4, R2 ;  /* 0x0000000407027825 */ /* 0x001fcc00078e0202 */
[----:B-1----:R-:W3:Y:S01]  /*00c0*/  LDG.E R2, desc[UR4][R2.64] ;  /* 0x0000000402027981 */ /* 0x002ee2000c1e1900 */
[----:B--2---:R-:W-:-:S06]  /*00d0*/  IMAD.WIDE R4, R7, 0x4, R4 ;  /* 0x0000000407047825 */ /* 0x004fcc00078e0204 */
[----:B------:R-:W3:Y:S01]  /*00e0*/  LDG.E R5, desc[UR4][R4.64] ;  /* 0x0000000404057981 */ /* 0x000ee2000c1e1900 */
[----:B------:R-:W0:Y:S01]  /*00f0*/  LDC.64 R6, c[0x0][0x390] ;  /* 0x0000e400ff067b82 */ /* 0x000e220000000a00 */
[----:B---3--:R-:W-:-:S05]  /*0100*/  F2FP.BF16.F32.PACK_AB R0, R5, R2 ;  /* 0x000000020500723e */ /* 0x008fca00000010ff */
[----:B------:R-:W-:-:S04]  /*0110*/  HADD2.BF16_V2 R0, R0.H0_H0, -R0.H1_H1 ;  /* 0xb000000000007230 */ /* 0x000fc80000200800 */
[----:B------:R-:W-:-:S05]  /*0120*/  HMUL2.BF16_V2 R0, R0.H0_H0, R0.H0_H0 ;  /* 0x2000000000007232 */ /* 0x000fca0000200800 */
[----:B------:R-:W-:-:S05]  /*0130*/  SHF.L.U32 R9, R0, 0x10, RZ ;  /* 0x0000001000097819 */ /* 0x000fca00000006ff */
[----:B0-----:R-:W-:Y:S01]  /*0140*/  REDG.E.ADD.F32.FTZ.RN.STRONG.GPU desc[UR4][R6.64], R9 ;  /* 0x00000009060079a6 */ /* 0x001fe2000c12f304 */
[----:B------:R-:W-:Y:S05]  /*0150*/  EXIT ;  /* 0x000000000000794d */ /* 0x000fea0003800000 */
.L_x_0:
[----:B------:R-:W-:-:S00]  /*0160*/  BRA `(.L_x_0) ;  /* 0xfffffffc00fc7947 */ /* 0x000fc0000383ffff */
[----:B------:R-:W-:-:S00]  /*0170*/  NOP ;  /* 0x0000000000007918 */ /* 0x000fc00000000000 */
        /* <DEDUP_REMOVED lines=8> */
.L_x_1:


//--------------------- .nv.shared.reserved.0     --------------------------
	.section	.nv.shared.reserved.0,"aw",@nobits
	.weak		__nv_reservedSMEM_offset_0_alias
	.size		__nv_reservedSMEM_offset_0_alias, 0, 64
	.other		__nv_reservedSMEM_offset_0_alias,@"STO_CUDA_RESERVED_SHARED STV_DEFAULT"
__nv_reservedSMEM_offset_0_alias:
	.zero		0
	.zero		64


//--------------------- .nv.constant0._Z20mse_loss_kernel_bf16PKfS0_Pfi --------------------------
	.section	.nv.constant0._Z20mse_loss_kernel_bf16PKfS0_Pfi,"a",@progbits
	.sectionflags	@""
	.align	4
.nv.constant0._Z20mse_loss_kernel_bf16PKfS0_Pfi:
	.zero		924


//--------------------- SYMBOLS --------------------------

	.type		.nv.reservedSmem.offset0,@object
	.size		.nv.reservedSmem.offset0,0x4
